//
// Generated by NVIDIA NVVM Compiler
//
// Compiler Build ID: CL-36424714
// Cuda compilation tools, release 13.0, V13.0.88
// Based on NVVM 20.0.0
//

.version 9.0
.target sm_100
.address_size 64


.entry _Z8multiGPUPimS_mS_mi(
	.param .u64 .ptr .align 1 _Z8multiGPUPimS_mS_mi_param_0,
	.param .u64 _Z8multiGPUPimS_mS_mi_param_1,
	.param .u64 .ptr .align 1 _Z8multiGPUPimS_mS_mi_param_2,
	.param .u64 _Z8multiGPUPimS_mS_mi_param_3,
	.param .u64 .ptr .align 1 _Z8multiGPUPimS_mS_mi_param_4,
	.param .u64 _Z8multiGPUPimS_mS_mi_param_5,
	.param .u32 _Z8multiGPUPimS_mS_mi_param_6
)
{
	.reg .pred 	%p<12>;
	.reg .b32 	%r<92>;
	.reg .b64 	%rd<63>;

	ld.param.u64 	%rd18, [_Z8multiGPUPimS_mS_mi_param_0];
	ld.param.u64 	%rd14, [_Z8multiGPUPimS_mS_mi_param_1];
	ld.param.u64 	%rd19, [_Z8multiGPUPimS_mS_mi_param_2];
	ld.param.u64 	%rd15, [_Z8multiGPUPimS_mS_mi_param_3];
	ld.param.u64 	%rd16, [_Z8multiGPUPimS_mS_mi_param_4];
	ld.param.u64 	%rd17, [_Z8multiGPUPimS_mS_mi_param_5];
	ld.param.u32 	%r27, [_Z8multiGPUPimS_mS_mi_param_6];
	cvta.to.global.u64 	%rd1, %rd19;
	cvta.to.global.u64 	%rd2, %rd18;
	mov.u32 	%r28, %tid.x;
	mov.u32 	%r29, %ctaid.x;
	mov.u32 	%r30, %ntid.x;
	mad.lo.s32 	%r1, %r29, %r30, %r28;
	div.s32 	%r2, %r1, %r27;
	setp.ge.s32 	%p1, %r2, %r27;
	setp.lt.s32 	%p2, %r27, 0;
	or.pred  	%p3, %p2, %p1;
	@%p3 bra 	$L__BB0_13;
	cvt.s64.s32 	%rd3, %r2;
	mul.lo.s64 	%rd4, %rd14, %rd3;
	rem.s32 	%r33, %r1, %r27;
	cvt.s64.s32 	%rd5, %r33;
	max.u32 	%r3, %r27, 1;
	setp.lt.u32 	%p4, %r27, 8;
	mov.b32 	%r91, 0;
	mov.u32 	%r87, %r91;
	@%p4 bra 	$L__BB0_4;
	and.b32  	%r35, %r3, 2147483640;
	neg.s32 	%r80, %r35;
	shl.b64 	%rd20, %rd5, 2;
	add.s64 	%rd62, %rd1, %rd20;
	shl.b64 	%rd7, %rd15, 5;
	shl.b64 	%rd21, %rd4, 2;
	add.s64 	%rd22, %rd21, %rd2;
	add.s64 	%rd61, %rd22, 16;
	shl.b64 	%rd9, %rd15, 2;
	mov.b32 	%r91, 0;
$L__BB0_3:
	.pragma "nounroll";
	and.b32  	%r87, %r3, 2147483640;
	ld.global.u32 	%r36, [%rd61+-16];
	ld.global.u32 	%r37, [%rd62];
	mad.lo.s32 	%r38, %r37, %r36, %r91;
	ld.global.u32 	%r39, [%rd61+-12];
	add.s64 	%rd23, %rd62, %rd9;
	ld.global.u32 	%r40, [%rd23];
	mad.lo.s32 	%r41, %r40, %r39, %r38;
	ld.global.u32 	%r42, [%rd61+-8];
	add.s64 	%rd24, %rd23, %rd9;
	ld.global.u32 	%r43, [%rd24];
	mad.lo.s32 	%r44, %r43, %r42, %r41;
	ld.global.u32 	%r45, [%rd61+-4];
	add.s64 	%rd25, %rd24, %rd9;
	ld.global.u32 	%r46, [%rd25];
	mad.lo.s32 	%r47, %r46, %r45, %r44;
	ld.global.u32 	%r48, [%rd61];
	add.s64 	%rd26, %rd25, %rd9;
	ld.global.u32 	%r49, [%rd26];
	mad.lo.s32 	%r50, %r49, %r48, %r47;
	ld.global.u32 	%r51, [%rd61+4];
	add.s64 	%rd27, %rd26, %rd9;
	ld.global.u32 	%r52, [%rd27];
	mad.lo.s32 	%r53, %r52, %r51, %r50;
	ld.global.u32 	%r54, [%rd61+8];
	add.s64 	%rd28, %rd27, %rd9;
	ld.global.u32 	%r55, [%rd28];
	mad.lo.s32 	%r56, %r55, %r54, %r53;
	ld.global.u32 	%r57, [%rd61+12];
	add.s64 	%rd29, %rd28, %rd9;
	ld.global.u32 	%r58, [%rd29];
	mad.lo.s32 	%r91, %r58, %r57, %r56;
	add.s32 	%r80, %r80, 8;
	add.s64 	%rd62, %rd62, %rd7;
	add.s64 	%rd61, %rd61, 32;
	setp.ne.s32 	%p5, %r80, 0;
	@%p5 bra 	$L__BB0_3;
$L__BB0_4:
	and.b32  	%r13, %r3, 7;
	setp.eq.s32 	%p6, %r13, 0;
	@%p6 bra 	$L__BB0_12;
	and.b32  	%r14, %r3, 3;
	setp.lt.u32 	%p7, %r13, 4;
	@%p7 bra 	$L__BB0_7;
	cvt.u64.u32 	%rd30, %r87;
	add.s64 	%rd31, %rd4, %rd30;
	shl.b64 	%rd32, %rd31, 2;
	add.s64 	%rd33, %rd2, %rd32;
	ld.global.u32 	%r60, [%rd33];
	mad.lo.s64 	%rd34, %rd15, %rd30, %rd5;
	shl.b64 	%rd35, %rd34, 2;
	add.s64 	%rd36, %rd1, %rd35;
	ld.global.u32 	%r61, [%rd36];
	mad.lo.s32 	%r62, %r61, %r60, %r91;
	ld.global.u32 	%r63, [%rd33+4];
	shl.b64 	%rd37, %rd15, 2;
	add.s64 	%rd38, %rd36, %rd37;
	ld.global.u32 	%r64, [%rd38];
	mad.lo.s32 	%r65, %r64, %r63, %r62;
	ld.global.u32 	%r66, [%rd33+8];
	add.s64 	%rd39, %rd38, %rd37;
	ld.global.u32 	%r67, [%rd39];
	mad.lo.s32 	%r68, %r67, %r66, %r65;
	ld.global.u32 	%r69, [%rd33+12];
	add.s64 	%rd40, %rd39, %rd37;
	ld.global.u32 	%r70, [%rd40];
	mad.lo.s32 	%r91, %r70, %r69, %r68;
	add.s32 	%r87, %r87, 4;
$L__BB0_7:
	setp.eq.s32 	%p8, %r14, 0;
	@%p8 bra 	$L__BB0_12;
	setp.eq.s32 	%p9, %r14, 1;
	@%p9 bra 	$L__BB0_10;
	cvt.u64.u32 	%rd41, %r87;
	add.s64 	%rd42, %rd4, %rd41;
	shl.b64 	%rd43, %rd42, 2;
	add.s64 	%rd44, %rd2, %rd43;
	ld.global.u32 	%r72, [%rd44];
	mad.lo.s64 	%rd45, %rd15, %rd41, %rd5;
	shl.b64 	%rd46, %rd45, 2;
	add.s64 	%rd47, %rd1, %rd46;
	ld.global.u32 	%r73, [%rd47];
	mad.lo.s32 	%r74, %r73, %r72, %r91;
	ld.global.u32 	%r75, [%rd44+4];
	shl.b64 	%rd48, %rd15, 2;
	add.s64 	%rd49, %rd47, %rd48;
	ld.global.u32 	%r76, [%rd49];
	mad.lo.s32 	%r91, %r76, %r75, %r74;
	add.s32 	%r87, %r87, 2;
$L__BB0_10:
	and.b32  	%r77, %r3, 1;
	setp.eq.b32 	%p10, %r77, 1;
	not.pred 	%p11, %p10;
	@%p11 bra 	$L__BB0_12;
	cvt.u64.u32 	%rd50, %r87;
	add.s64 	%rd51, %rd4, %rd50;
	shl.b64 	%rd52, %rd51, 2;
	add.s64 	%rd53, %rd2, %rd52;
	ld.global.u32 	%r78, [%rd53];
	mad.lo.s64 	%rd54, %rd15, %rd50, %rd5;
	shl.b64 	%rd55, %rd54, 2;
	add.s64 	%rd56, %rd1, %rd55;
	ld.global.u32 	%r79, [%rd56];
	mad.lo.s32 	%r91, %r79, %r78, %r91;
$L__BB0_12:
	mad.lo.s64 	%rd57, %rd17, %rd3, %rd5;
	cvta.to.global.u64 	%rd58, %rd16;
	shl.b64 	%rd59, %rd57, 2;
	add.s64 	%rd60, %rd58, %rd59;
	st.global.u32 	[%rd60], %r91;
$L__BB0_13:
	ret;

}


// ===== COMPILED SASS (sm_100) =====

	.target	sm_100

	.elftype	@"ET_EXEC"


//--------------------- .note.nv.tkinfo           --------------------------
	.section	.note.nv.tkinfo,"",@"SHT_NOTE"
	.sectionflags	@"SHF_NOTE_NV_TKINFO"
	.tkinfo
        /*0018*/ 	.word	0x00000002
        /*0030*/ 	.string	""
        /*0030*/ 	.string	"ptxas"
        /*0030*/ 	.string	"Cuda compilation tools, release 13.0, V13.0.88"
        /*0030*/ 	.string	"Build cuda_13.0.r13.0/compiler.36424714_0"
        /*0030*/ 	.string	"-arch sm_100 -m 64 "



//--------------------- .note.nv.cuinfo           --------------------------
	.section	.note.nv.cuinfo,"",@"SHT_NOTE"
	.sectionflags	@"SHF_NOTE_NV_CUINFO"
        /*0018*/ 	.short	0x0002
        /*001a*/ 	.short	0x0064
        /*001c*/ 	.short	0x0082
	.zero		2


//--------------------- .nv.info                  --------------------------
	.section	.nv.info,"",@"SHT_CUDA_INFO"
	.align	4


	//----- nvinfo : EIATTR_REGCOUNT
	.align		4
        /*0000*/ 	.byte	0x04, 0x2f
        /*0002*/ 	.short	(.L_1 - .L_0)
	.align		4
.L_0:
        /*0004*/ 	.word	index@(_Z8multiGPUPimS_mS_mi)
        /*0008*/ 	.word	0x00000020


	//----- nvinfo : EIATTR_FRAME_SIZE
	.align		4
.L_1:
        /*000c*/ 	.byte	0x04, 0x11
        /*000e*/ 	.short	(.L_3 - .L_2)
	.align		4
.L_2:
        /*0010*/ 	.word	index@(_Z8multiGPUPimS_mS_mi)
        /*0014*/ 	.word	0x00000000


	//----- nvinfo : EIATTR_MIN_STACK_SIZE
	.align		4
.L_3:
        /*0018*/ 	.byte	0x04, 0x12
        /*001a*/ 	.short	(.L_5 - .L_4)
	.align		4
.L_4:
        /*001c*/ 	.word	index@(_Z8multiGPUPimS_mS_mi)
        /*0020*/ 	.word	0x00000000
.L_5:


//--------------------- .nv.compat                --------------------------
	.section	.nv.compat,"",@"SHT_CUDA_COMPAT_INFO"
	.align	4
        /*0000*/ 	.byte	0x02, 0x09, 0x00, 0x00, 0x02, 0x02, 0x01, 0x00, 0x02, 0x05, 0x05, 0x00, 0x03, 0x07, 0x01, 0x01
        /*0010*/ 	.byte	0x02, 0x03, 0x00, 0x00, 0x02, 0x06, 0x01, 0x00, 0x04, 0x0b, 0x08, 0x00, 0x09, 0x00, 0x00, 0x00
        /*0020*/ 	.byte	0x00, 0x00, 0x00, 0x00


//--------------------- .nv.info._Z8multiGPUPimS_mS_mi --------------------------
	.section	.nv.info._Z8multiGPUPimS_mS_mi,"",@"SHT_CUDA_INFO"
	.sectionflags	@""
	.align	4


	//----- nvinfo : EIATTR_CUDA_API_VERSION
	.align		4
        /*0000*/ 	.byte	0x04, 0x37
        /*0002*/ 	.short	(.L_7 - .L_6)
.L_6:
        /*0004*/ 	.word	0x00000082


	//----- nvinfo : EIATTR_KPARAM_INFO
	.align		4
.L_7:
        /*0008*/ 	.byte	0x04, 0x17
        /*000a*/ 	.short	(.L_9 - .L_8)
.L_8:
        /*000c*/ 	.word	0x00000000
        /*0010*/ 	.short	0x0006
        /*0012*/ 	.short	0x0030
        /*0014*/ 	.byte	0x00, 0xf0, 0x11, 0x00


	//----- nvinfo : EIATTR_KPARAM_INFO
	.align		4
.L_9:
        /*0018*/ 	.byte	0x04, 0x17
        /*001a*/ 	.short	(.L_11 - .L_10)
.L_10:
        /*001c*/ 	.word	0x00000000
        /*0020*/ 	.short	0x0005
        /*0022*/ 	.short	0x0028
        /*0024*/ 	.byte	0x00, 0xf0, 0x21, 0x00


	//----- nvinfo : EIATTR_KPARAM_INFO
	.align		4
.L_11:
        /*0028*/ 	.byte	0x04, 0x17
        /*002a*/ 	.short	(.L_13 - .L_12)
.L_12:
        /*002c*/ 	.word	0x00000000
        /*0030*/ 	.short	0x0004
        /*0032*/ 	.short	0x0020
        /*0034*/ 	.byte	0x00, 0xf5, 0x21, 0x00


	//----- nvinfo : EIATTR_KPARAM_INFO
	.align		4
.L_13:
        /*0038*/ 	.byte	0x04, 0x17
        /*003a*/ 	.short	(.L_15 - .L_14)
.L_14:
        /*003c*/ 	.word	0x00000000
        /*0040*/ 	.short	0x0003
        /*0042*/ 	.short	0x0018
        /*0044*/ 	.byte	0x00, 0xf0, 0x21, 0x00


	//----- nvinfo : EIATTR_KPARAM_INFO
	.align		4
.L_15:
        /*0048*/ 	.byte	0x04, 0x17
        /*004a*/ 	.short	(.L_17 - .L_16)
.L_16:
        /*004c*/ 	.word	0x00000000
        /*0050*/ 	.short	0x0002
        /*0052*/ 	.short	0x0010
        /*0054*/ 	.byte	0x00, 0xf5, 0x21, 0x00


	//----- nvinfo : EIATTR_KPARAM_INFO
	.align		4
.L_17:
        /*0058*/ 	.byte	0x04, 0x17
        /*005a*/ 	.short	(.L_19 - .L_18)
.L_18:
        /*005c*/ 	.word	0x00000000
        /*0060*/ 	.short	0x0001
        /*0062*/ 	.short	0x0008
        /*0064*/ 	.byte	0x00, 0xf0, 0x21, 0x00


	//----- nvinfo : EIATTR_KPARAM_INFO
	.align		4
.L_19:
        /*0068*/ 	.byte	0x04, 0x17
        /*006a*/ 	.short	(.L_21 - .L_20)
.L_20:
        /*006c*/ 	.word	0x00000000
        /*0070*/ 	.short	0x0000
        /*0072*/ 	.short	0x0000
        /*0074*/ 	.byte	0x00, 0xf5, 0x21, 0x00


	//----- nvinfo : EIATTR_SPARSE_MMA_MASK
	.align		4
.L_21:
        /*0078*/ 	.byte	0x03, 0x50
        /*007a*/ 	.short	0x0000


	//----- nvinfo : EIATTR_MAXREG_COUNT
	.align		4
        /*007c*/ 	.byte	0x03, 0x1b
        /*007e*/ 	.short	0x00ff


	//----- nvinfo : EIATTR_MERCURY_ISA_VERSION
	.align		4
        /*0080*/ 	.byte	0x03, 0x5f
        /*0082*/ 	.short	0x0101


	//----- nvinfo : EIATTR_VRC_CTA_INIT_COUNT
	.align		4
        /*0084*/ 	.byte	0x02, 0x4a
	.zero		1
	.zero		1


	//----- nvinfo : EIATTR_EXIT_INSTR_OFFSETS
	.align		4
        /*0088*/ 	.byte	0x04, 0x1c
        /*008a*/ 	.short	(.L_23 - .L_22)


	//   ....[0]....
.L_22:
        /*008c*/ 	.word	0x00000200


	//   ....[1]....
        /*0090*/ 	.word	0x00000cf0


	//----- nvinfo : EIATTR_CBANK_PARAM_SIZE
	.align		4
.L_23:
        /*0094*/ 	.byte	0x03, 0x19
        /*0096*/ 	.short	0x0034


	//----- nvinfo : EIATTR_PARAM_CBANK
	.align		4
        /*0098*/ 	.byte	0x04, 0x0a
        /*009a*/ 	.short	(.L_25 - .L_24)
	.align		4
.L_24:
        /*009c*/ 	.word	index@(.nv.constant0._Z8multiGPUPimS_mS_mi)
        /*00a0*/ 	.short	0x0380
        /*00a2*/ 	.short	0x0034


	//----- nvinfo : EIATTR_SW_WAR
	.align		4
.L_25:
        /*00a4*/ 	.byte	0x04, 0x36
        /*00a6*/ 	.short	(.L_27 - .L_26)
.L_26:
        /*00a8*/ 	.word	0x00000008
.L_27:


//--------------------- .nv.callgraph             --------------------------
	.section	.nv.callgraph,"",@"SHT_CUDA_CALLGRAPH"
	.align	4
	.sectionentsize	8
	.align		4
        /*0000*/ 	.word	0x00000000
	.align		4
        /*0004*/ 	.word	0xffffffff
	.align		4
        /*0008*/ 	.word	0x00000000
	.align		4
        /*000c*/ 	.word	0xfffffffe
	.align		4
        /*0010*/ 	.word	0x00000000
	.align		4
        /*0014*/ 	.word	0xfffffffd
	.align		4
        /*0018*/ 	.word	0x00000000
	.align		4
        /*001c*/ 	.word	0xfffffffc


//--------------------- .text._Z8multiGPUPimS_mS_mi --------------------------
	.section	.text._Z8multiGPUPimS_mS_mi,"ax",@progbits
	.align	128
.text._Z8multiGPUPimS_mS_mi:
        .type           _Z8multiGPUPimS_mS_mi,@function
        .size           _Z8multiGPUPimS_mS_mi,(.L_x_6 - _Z8multiGPUPimS_mS_mi)
        .other          _Z8multiGPUPimS_mS_mi,@"STO_CUDA_ENTRY STV_DEFAULT"
_Z8multiGPUPimS_mS_mi:
[----:B------:R-:W-:Y:S08]  /*0000*/  LDC R1, c[0x0][0x37c] ;  /* 0x0000df00ff017b82 */ /* 0x000ff00000000800 */
[----:B------:R-:W0:Y:S01]  /*0010*/  LDC R3, c[0x0][0x3b0] ;  /* 0x0000ec00ff037b82 */ /* 0x000e220000000800 */
[----:B------:R-:W1:Y:S07]  /*0020*/  S2R R2, SR_TID.X ;  /* 0x0000000000027919 */ /* 0x000e6e0000002100 */
[----:B------:R-:W1:Y:S08]  /*0030*/  S2UR UR4, SR_CTAID.X ;  /* 0x00000000000479c3 */ /* 0x000e700000002500 */
[----:B------:R-:W1:Y:S01]  /*0040*/  LDC R7, c[0x0][0x360] ;  /* 0x0000d800ff077b82 */ /* 0x000e620000000800 */
[----:B0-----:R-:W-:-:S02]  /*0050*/  IABS R9, R3 ;  /* 0x0000000300097213 */ /* 0x001fc40000000000 */
[----:B------:R-:W-:Y:S02]  /*0060*/  LOP3.LUT R12, RZ, R3, RZ, 0x33, !PT ;  /* 0x00000003ff0c7212 */ /* 0x000fe400078e33ff */
[----:B------:R-:W0:Y:S01]  /*0070*/  I2F.RP R0, R9 ;  /* 0x0000000900007306 */ /* 0x000e220000209400 */
[----:B-1----:R-:W-:-:S07]  /*0080*/  IMAD R2, R7, UR4, R2 ;  /* 0x0000000407027c24 */ /* 0x002fce000f8e0202 */
[----:B0-----:R-:W0:Y:S02]  /*0090*/  MUFU.RCP R0, R0 ;  /* 0x0000000000007308 */ /* 0x001e240000001000 */
[----:B0-----:R-:W-:Y:S01]  /*00a0*/  VIADD R4, R0, 0xffffffe ;  /* 0x0ffffffe00047836 */ /* 0x001fe20000000000 */
[----:B------:R-:W-:-:S05]  /*00b0*/  IABS R0, R2 ;  /* 0x0000000200007213 */ /* 0x000fca0000000000 */
[----:B------:R0:W1:Y:S02]  /*00c0*/  F2I.FTZ.U32.TRUNC.NTZ R5, R4 ;  /* 0x0000000400057305 */ /* 0x000064000021f000 */
[----:B0-----:R-:W-:Y:S02]  /*00d0*/  IMAD.MOV.U32 R4, RZ, RZ, RZ ;  /* 0x000000ffff047224 */ /* 0x001fe400078e00ff */
[----:B-1----:R-:W-:-:S04]  /*00e0*/  IMAD.MOV R6, RZ, RZ, -R5 ;  /* 0x000000ffff067224 */ /* 0x002fc800078e0a05 */
[----:B------:R-:W-:-:S04]  /*00f0*/  IMAD R7, R6, R9, RZ ;  /* 0x0000000906077224 */ /* 0x000fc800078e02ff */
[----:B------:R-:W-:-:S06]  /*0100*/  IMAD.HI.U32 R5, R5, R7, R4 ;  /* 0x0000000705057227 */ /* 0x000fcc00078e0004 */
[----:B------:R-:W-:-:S04]  /*0110*/  IMAD.HI.U32 R5, R5, R0, RZ ;  /* 0x0000000005057227 */ /* 0x000fc800078e00ff */
[----:B------:R-:W-:-:S04]  /*0120*/  IMAD.MOV R6, RZ, RZ, -R5 ;  /* 0x000000ffff067224 */ /* 0x000fc800078e0a05 */
[----:B------:R-:W-:Y:S01]  /*0130*/  IMAD R4, R9, R6, R0 ;  /* 0x0000000609047224 */ /* 0x000fe200078e0200 */
[----:B------:R-:W-:-:S04]  /*0140*/  LOP3.LUT R0, R2, R3, RZ, 0x3c, !PT ;  /* 0x0000000302007212 */ /* 0x000fc800078e3cff */
[----:B------:R-:W-:Y:S02]  /*0150*/  ISETP.GT.U32.AND P2, PT, R9, R4, PT ;  /* 0x000000040900720c */ /* 0x000fe40003f44070 */
[----:B------:R-:W-:-:S11]  /*0160*/  ISETP.GE.AND P0, PT, R0, RZ, PT ;  /* 0x000000ff0000720c */ /* 0x000fd60003f06270 */
[----:B------:R-:W-:Y:S01]  /*0170*/  @!P2 IMAD.IADD R4, R4, 0x1, -R9 ;  /* 0x000000010404a824 */ /* 0x000fe200078e0a09 */
[----:B------:R-:W-:-:S04]  /*0180*/  @!P2 IADD3 R5, PT, PT, R5, 0x1, RZ ;  /* 0x000000010505a810 */ /* 0x000fc80007ffe0ff */
[----:B------:R-:W-:-:S13]  /*0190*/  ISETP.GE.U32.AND P1, PT, R4, R9, PT ;  /* 0x000000090400720c */ /* 0x000fda0003f26070 */
[----:B------:R-:W-:Y:S01]  /*01a0*/  @P1 VIADD R5, R5, 0x1 ;  /* 0x0000000105051836 */ /* 0x000fe20000000000 */
[----:B------:R-:W-:-:S03]  /*01b0*/  ISETP.NE.AND P1, PT, R3, RZ, PT ;  /* 0x000000ff0300720c */ /* 0x000fc60003f25270 */
[----:B------:R-:W-:-:S05]  /*01c0*/  @!P0 IMAD.MOV R5, RZ, RZ, -R5 ;  /* 0x000000ffff058224 */ /* 0x000fca00078e0a05 */
[----:B------:R-:W-:-:S04]  /*01d0*/  SEL R0, R12, R5, !P1 ;  /* 0x000000050c007207 */ /* 0x000fc80004800000 */
[----:B------:R-:W-:-:S04]  /*01e0*/  ISETP.GE.AND P0, PT, R0, R3, PT ;  /* 0x000000030000720c */ /* 0x000fc80003f06270 */
[----:B------:R-:W-:-:S13]  /*01f0*/  ISETP.LT.OR P0, PT, R3, RZ, P0 ;  /* 0x000000ff0300720c */ /* 0x000fda0000701670 */
[----:B------:R-:W-:Y:S05]  /*0200*/  @P0 EXIT ;  /* 0x000000000000094d */ /* 0x000fea0003800000 */
[----:B------:R-:W0:Y:S01]  /*0210*/  LDCU.64 UR6, c[0x0][0x388] ;  /* 0x00007100ff0677ac */ /* 0x000e220008000a00 */
[----:B------:R-:W-:Y:S01]  /*0220*/  ISETP.GE.AND P2, PT, R2, RZ, PT ;  /* 0x000000ff0200720c */ /* 0x000fe20003f46270 */
[----:B------:R-:W-:Y:S01]  /*0230*/  IMAD.IADD R5, R4, 0x1, -R9 ;  /* 0x0000000104057824 */ /* 0x000fe200078e0a09 */
[-C--:B------:R-:W-:Y:S01]  /*0240*/  ISETP.GT.U32.AND P0, PT, R9, R4.reuse, PT ;  /* 0x000000040900720c */ /* 0x080fe20003f04070 */
[----:B------:R-:W1:Y:S01]  /*0250*/  LDCU.64 UR4, c[0x0][0x358] ;  /* 0x00006b00ff0477ac */ /* 0x000e620008000a00 */
[----:B------:R-:W2:Y:S01]  /*0260*/  LDC.64 R8, c[0x0][0x398] ;  /* 0x0000e600ff087b82 */ /* 0x000ea20000000a00 */
[----:B------:R-:W-:Y:S01]  /*0270*/  SHF.R.S32.HI R2, RZ, 0x1f, R0 ;  /* 0x0000001fff027819 */ /* 0x000fe20000011400 */
[----:B------:R-:W-:Y:S01]  /*0280*/  HFMA2 R22, -RZ, RZ, 0, 0 ;  /* 0x00000000ff167431 */ /* 0x000fe200000001ff */
[----:B------:R-:W-:Y:S02]  /*0290*/  SEL R5, R5, R4, !P0 ;  /* 0x0000000405057207 */ /* 0x000fe40004000000 */
[----:B------:R-:W-:-:S02]  /*02a0*/  ISETP.GE.U32.AND P0, PT, R3, 0x8, PT ;  /* 0x000000080300780c */ /* 0x000fc40003f06070 */
[----:B------:R-:W-:Y:S02]  /*02b0*/  VIMNMX.U32 R3, PT, PT, R3, 0x1, !PT ;  /* 0x0000000103037848 */ /* 0x000fe40007fe0000 */
[----:B------:R-:W-:Y:S02]  /*02c0*/  @!P2 IMAD.MOV R5, RZ, RZ, -R5 ;  /* 0x000000ffff05a224 */ /* 0x000fe400078e0a05 */
[----:B0-----:R-:W-:-:S03]  /*02d0*/  IMAD R7, R2, UR6, RZ ;  /* 0x0000000602077c24 */ /* 0x001fc6000f8e02ff */
[----:B------:R-:W-:Y:S01]  /*02e0*/  SEL R12, R12, R5, !P1 ;  /* 0x000000050c0c7207 */ /* 0x000fe20004800000 */
[----:B------:R-:W-:-:S03]  /*02f0*/  IMAD.WIDE.U32 R10, R0, UR6, RZ ;  /* 0x00000006000a7c25 */ /* 0x000fc6000f8e00ff */
[----:B------:R-:W-:Y:S01]  /*0300*/  SHF.R.S32.HI R13, RZ, 0x1f, R12 ;  /* 0x0000001fff0d7819 */ /* 0x000fe2000001140c */
[----:B------:R-:W-:Y:S02]  /*0310*/  IMAD R7, R0, UR7, R7 ;  /* 0x0000000700077c24 */ /* 0x000fe4000f8e0207 */
[----:B------:R-:W-:Y:S02]  /*0320*/  IMAD.MOV.U32 R5, RZ, RZ, RZ ;  /* 0x000000ffff057224 */ /* 0x000fe400078e00ff */
[----:B------:R-:W-:Y:S01]  /*0330*/  IMAD.IADD R4, R11, 0x1, R7 ;  /* 0x000000010b047824 */ /* 0x000fe200078e0207 */
[----:B-1----:R-:W-:Y:S06]  /*0340*/  @!P0 BRA `(.L_x_0) ;  /* 0x0000000400048947 */ /* 0x002fec0003800000 */
[----:B------:R-:W0:Y:S01]  /*0350*/  LDCU.64 UR6, c[0x0][0x390] ;  /* 0x00007200ff0677ac */ /* 0x000e220008000a00 */
[----:B--2---:R-:W-:Y:S01]  /*0360*/  IMAD.SHL.U32 R27, R9, 0x4, RZ ;  /* 0x00000004091b7824 */ /* 0x004fe200078e00ff */
[----:B------:R-:W-:Y:S01]  /*0370*/  LOP3.LUT R7, R3, 0x7ffffff8, RZ, 0xc0, !PT ;  /* 0x7ffffff803077812 */ /* 0x000fe200078ec0ff */
[C---:B------:R-:W-:Y:S01]  /*0380*/  IMAD.WIDE.U32 R14, R8.reuse, 0x4, RZ ;  /* 0x00000004080e7825 */ /* 0x040fe200078e00ff */
[----:B------:R-:W1:Y:S01]  /*0390*/  LDCU.64 UR8, c[0x0][0x380] ;  /* 0x00007000ff0877ac */ /* 0x000e620008000a00 */
[----:B------:R-:W-:Y:S02]  /*03a0*/  SHF.L.U64.HI R26, R8, 0x5, R9 ;  /* 0x00000005081a7819 */ /* 0x000fe40000010209 */
[----:B------:R-:W-:Y:S01]  /*03b0*/  IMAD.MOV.U32 R22, RZ, RZ, RZ ;  /* 0x000000ffff167224 */ /* 0x000fe200078e00ff */
[----:B------:R-:W-:Y:S01]  /*03c0*/  IADD3 R27, PT, PT, R15, R27, RZ ;  /* 0x0000001b0f1b7210 */ /* 0x000fe20007ffe0ff */
[----:B------:R-:W-:Y:S01]  /*03d0*/  IMAD.MOV R28, RZ, RZ, -R7 ;  /* 0x000000ffff1c7224 */ /* 0x000fe200078e0a07 */
[----:B0-----:R-:W-:-:S02]  /*03e0*/  LEA R6, P0, R12, UR6, 0x2 ;  /* 0x000000060c067c11 */ /* 0x001fc4000f8010ff */
[----:B-1----:R-:W-:Y:S02]  /*03f0*/  LEA R20, P1, R10, UR8, 0x2 ;  /* 0x000000080a147c11 */ /* 0x002fe4000f8210ff */
[----:B------:R-:W-:Y:S02]  /*0400*/  LEA.HI.X R5, R12, UR7, R13, 0x2, P0 ;  /* 0x000000070c057c11 */ /* 0x000fe400080f140d */
[----:B------:R-:W-:Y:S02]  /*0410*/  LEA.HI.X R21, R10, UR9, R4, 0x2, P1 ;  /* 0x000000090a157c11 */ /* 0x000fe400088f1404 */
[----:B------:R-:W-:-:S05]  /*0420*/  IADD3 R20, P0, PT, R20, 0x10, RZ ;  /* 0x0000001014147810 */ /* 0x000fca0007f1e0ff */
[----:B------:R-:W-:-:S08]  /*0430*/  IMAD.X R21, RZ, RZ, R21, P0 ;  /* 0x000000ffff157224 */ /* 0x000fd000000e0615 */
.L_x_1:
[----:B------:R-:W-:Y:S01]  /*0440*/  IMAD.MOV.U32 R16, RZ, RZ, R20 ;  /* 0x000000ffff107224 */ /* 0x000fe200078e0014 */
[----:B------:R-:W-:Y:S01]  /*0450*/  IADD3 R18, P0, PT, R6, R14, RZ ;  /* 0x0000000e06127210 */ /* 0x000fe20007f1e0ff */
[----:B------:R-:W-:Y:S01]  /*0460*/  IMAD.MOV.U32 R17, RZ, RZ, R21 ;  /* 0x000000ffff117224 */ /* 0x000fe200078e0015 */
[----:B------:R-:W-:Y:S01]  /*0470*/  MOV R20, R6 ;  /* 0x0000000600147202 */ /* 0x000fe20000000f00 */
[----:B------:R-:W-:Y:S02]  /*0480*/  IMAD.MOV.U32 R21, RZ, RZ, R5 ;  /* 0x000000ffff157224 */ /* 0x000fe400078e0005 */
[----:B------:R-:W-:Y:S01]  /*0490*/  IMAD.X R19, R5, 0x1, R27, P0 ;  /* 0x0000000105137824 */ /* 0x000fe200000e061b */
[----:B------:R-:W2:Y:S04]  /*04a0*/  LDG.E R25, desc[UR4][R16.64+-0x10] ;  /* 0xfffff00410197981 */ /* 0x000ea8000c1e1900 */
[----:B------:R-:W2:Y:S04]  /*04b0*/  LDG.E R20, desc[UR4][R20.64] ;  /* 0x0000000414147981 */ /* 0x000ea8000c1e1900 */
[----:B------:R-:W3:Y:S04]  /*04c0*/  LDG.E R29, desc[UR4][R18.64] ;  /* 0x00000004121d7981 */ /* 0x000ee8000c1e1900 */
[----:B------:R-:W3:Y:S01]  /*04d0*/  LDG.E R23, desc[UR4][R16.64+-0xc] ;  /* 0xfffff40410177981 */ /* 0x000ee2000c1e1900 */
[----:B------:R-:W-:-:S03]  /*04e0*/  IADD3 R24, P0, PT, R18, R14, RZ ;  /* 0x0000000e12187210 */ /* 0x000fc60007f1e0ff */
[----:B------:R-:W4:Y:S01]  /*04f0*/  LDG.E R18, desc[UR4][R16.64+-0x8] ;  /* 0xfffff80410127981 */ /* 0x000f22000c1e1900 */
[----:B--2---:R-:W-:Y:S02]  /*0500*/  IMAD R22, R25, R20, R22 ;  /* 0x0000001419167224 */ /* 0x004fe400078e0216 */
[--C-:B------:R-:W-:Y:S01]  /*0510*/  IMAD.X R25, R19, 0x1, R27.reuse, P0 ;  /* 0x0000000113197824 */ /* 0x100fe200000e061b */
[----:B------:R-:W2:Y:S01]  /*0520*/  LDG.E R20, desc[UR4][R16.64+-0x4] ;  /* 0xfffffc0410147981 */ /* 0x000ea2000c1e1900 */
[----:B---3--:R-:W-:Y:S01]  /*0530*/  IMAD R29, R23, R29, R22 ;  /* 0x0000001d171d7224 */ /* 0x008fe200078e0216 */
[----:B------:R-:W-:Y:S02]  /*0540*/  IADD3 R22, P0, PT, R24, R14, RZ ;  /* 0x0000000e18167210 */ /* 0x000fe40007f1e0ff */
[----:B------:R-:W4:Y:S03]  /*0550*/  LDG.E R24, desc[UR4][R24.64] ;  /* 0x0000000418187981 */ /* 0x000f26000c1e1900 */
[----:B------:R-:W-:-:S05]  /*0560*/  IMAD.X R23, R25, 0x1, R27, P0 ;  /* 0x0000000119177824 */ /* 0x000fca00000e061b */
[----:B------:R-:W2:Y:S01]  /*0570*/  LDG.E R21, desc[UR4][R22.64] ;  /* 0x0000000416157981 */ /* 0x000ea2000c1e1900 */
[----:B----4-:R-:W-:Y:S01]  /*0580*/  IMAD R29, R18, R24, R29 ;  /* 0x00000018121d7224 */ /* 0x010fe200078e021d */
[-C--:B------:R-:W-:Y:S02]  /*0590*/  IADD3 R18, P0, PT, R22, R14.reuse, RZ ;  /* 0x0000000e16127210 */ /* 0x080fe40007f1e0ff */
[----:B------:R-:W3:Y:S02]  /*05a0*/  LDG.E R24, desc[UR4][R16.64+0x4] ;  /* 0x0000040410187981 */ /* 0x000ee4000c1e1900 */
[----:B------:R-:W-:Y:S01]  /*05b0*/  IADD3.X R19, PT, PT, R23, R27, RZ, P0, !PT ;  /* 0x0000001b17137210 */ /* 0x000fe200007fe4ff */
[----:B--2---:R-:W-:Y:S01]  /*05c0*/  IMAD R29, R20, R21, R29 ;  /* 0x00000015141d7224 */ /* 0x004fe200078e021d */
[----:B------:R-:W-:-:S03]  /*05d0*/  IADD3 R20, P0, PT, R18, R14, RZ ;  /* 0x0000000e12147210 */ /* 0x000fc60007f1e0ff */
[----:B------:R-:W2:Y:S02]  /*05e0*/  LDG.E R22, desc[UR4][R18.64] ;  /* 0x0000000412167981 */ /* 0x000ea4000c1e1900 */
[----:B------:R-:W-:-:S05]  /*05f0*/  IMAD.X R21, R19, 0x1, R27, P0 ;  /* 0x0000000113157824 */ /* 0x000fca00000e061b */
[----:B------:R-:W3:Y:S04]  /*0600*/  LDG.E R25, desc[UR4][R20.64] ;  /* 0x0000000414197981 */ /* 0x000ee8000c1e1900 */
[----:B------:R-:W2:Y:S04]  /*0610*/  LDG.E R18, desc[UR4][R16.64] ;  /* 0x0000000410127981 */ /* 0x000ea8000c1e1900 */
[----:B------:R-:W4:Y:S01]  /*0620*/  LDG.E R19, desc[UR4][R16.64+0xc] ;  /* 0x00000c0410137981 */ /* 0x000f22000c1e1900 */
[----:B--2---:R-:W-:Y:S01]  /*0630*/  IMAD R29, R18, R22, R29 ;  /* 0x00000016121d7224 */ /* 0x004fe200078e021d */
[----:B------:R-:W-:-:S02]  /*0640*/  IADD3 R22, P0, PT, R20, R14, RZ ;  /* 0x0000000e14167210 */ /* 0x000fc40007f1e0ff */
[----:B------:R-:W2:Y:S01]  /*0650*/  LDG.E R18, desc[UR4][R16.64+0x8] ;  /* 0x0000080410127981 */ /* 0x000ea2000c1e1900 */
[----:B---3--:R-:W-:Y:S02]  /*0660*/  IMAD R29, R24, R25, R29 ;  /* 0x00000019181d7224 */ /* 0x008fe400078e021d */
[----:B------:R-:W-:Y:S01]  /*0670*/  IMAD.X R23, R21, 0x1, R27, P0 ;  /* 0x0000000115177824 */ /* 0x000fe200000e061b */
[----:B------:R-:W-:-:S04]  /*0680*/  IADD3 R24, P0, PT, R22, R14, RZ ;  /* 0x0000000e16187210 */ /* 0x000fc80007f1e0ff */
[----:B------:R-:W2:Y:S01]  /*0690*/  LDG.E R22, desc[UR4][R22.64] ;  /* 0x0000000416167981 */ /* 0x000ea2000c1e1900 */
[----:B------:R-:W-:-:S05]  /*06a0*/  IMAD.X R25, R23, 0x1, R27, P0 ;  /* 0x0000000117197824 */ /* 0x000fca00000e061b */
[----:B------:R-:W4:Y:S01]  /*06b0*/  LDG.E R24, desc[UR4][R24.64] ;  /* 0x0000000418187981 */ /* 0x000f22000c1e1900 */
[----:B------:R-:W-:-:S05]  /*06c0*/  VIADD R28, R28, 0x8 ;  /* 0x000000081c1c7836 */ /* 0x000fca0000000000 */
[----:B------:R-:W-:Y:S02]  /*06d0*/  ISETP.NE.AND P0, PT, R28, RZ, PT ;  /* 0x000000ff1c00720c */ /* 0x000fe40003f05270 */
[----:B------:R-:W-:Y:S02]  /*06e0*/  LEA R6, P1, R8, R6, 0x5 ;  /* 0x0000000608067211 */ /* 0x000fe400078228ff */
[----:B------:R-:W-:-:S03]  /*06f0*/  IADD3 R20, P2, PT, R16, 0x20, RZ ;  /* 0x0000002010147810 */ /* 0x000fc60007f5e0ff */
[----:B------:R-:W-:Y:S01]  /*0700*/  IMAD.X R5, R5, 0x1, R26, P1 ;  /* 0x0000000105057824 */ /* 0x000fe200008e061a */
[----:B------:R-:W-:Y:S01]  /*0710*/  IADD3.X R21, PT, PT, RZ, R17, RZ, P2, !PT ;  /* 0x00000011ff157210 */ /* 0x000fe200017fe4ff */
[----:B--2---:R-:W-:-:S04]  /*0720*/  IMAD R18, R18, R22, R29 ;  /* 0x0000001612127224 */ /* 0x004fc800078e021d */
[----:B----4-:R-:W-:Y:S01]  /*0730*/  IMAD R22, R19, R24, R18 ;  /* 0x0000001813167224 */ /* 0x010fe200078e0212 */
[----:B------:R-:W-:Y:S06]  /*0740*/  @P0 BRA `(.L_x_1) ;  /* 0xfffffffc003c0947 */ /* 0x000fec000383ffff */
[----:B------:R-:W-:-:S07]  /*0750*/  IMAD.MOV.U32 R5, RZ, RZ, R7 ;  /* 0x000000ffff057224 */ /* 0x000fce00078e0007 */
.L_x_0:
[----:B------:R-:W-:-:S13]  /*0760*/  LOP3.LUT P0, R6, R3, 0x7, RZ, 0xc0, !PT ;  /* 0x0000000703067812 */ /* 0x000fda000780c0ff */
[----:B------:R-:W-:Y:S05]  /*0770*/  @!P0 BRA `(.L_x_2) ;  /* 0x0000000400348947 */ /* 0x000fea0003800000 */
[----:B------:R-:W-:Y:S02]  /*0780*/  ISETP.GE.U32.AND P1, PT, R6, 0x4, PT ;  /* 0x000000040600780c */ /* 0x000fe40003f26070 */
[----:B------:R-:W-:-:S04]  /*0790*/  LOP3.LUT R25, R3, 0x3, RZ, 0xc0, !PT ;  /* 0x0000000303197812 */ /* 0x000fc800078ec0ff */
[----:B------:R-:W-:-:S07]  /*07a0*/  ISETP.NE.AND P0, PT, R25, RZ, PT ;  /* 0x000000ff1900720c */ /* 0x000fce0003f05270 */
[----:B------:R-:W-:Y:S06]  /*07b0*/  @!P1 BRA `(.L_x_3) ;  /* 0x00000000007c9947 */ /* 0x000fec0003800000 */
[----:B------:R-:W0:Y:S01]  /*07c0*/  LDCU.64 UR8, c[0x0][0x390] ;  /* 0x00007200ff0877ac */ /* 0x000e220008000a00 */
[C---:B------:R-:W-:Y:S01]  /*07d0*/  IADD3 R15, P2, PT, R5.reuse, R10, RZ ;  /* 0x0000000a050f7210 */ /* 0x040fe20007f5e0ff */
[C---:B--2---:R-:W-:Y:S01]  /*07e0*/  IMAD.WIDE.U32 R6, R5.reuse, R8, R12 ;  /* 0x0000000805067225 */ /* 0x044fe200078e000c */
[C---:B------:R-:W-:Y:S01]  /*07f0*/  SHF.L.U64.HI R27, R8.reuse, 0x2, R9 ;  /* 0x00000002081b7819 */ /* 0x040fe20000010209 */
[----:B------:R-:W1:Y:S02]  /*0800*/  LDCU.64 UR6, c[0x0][0x380] ;  /* 0x00007000ff0677ac */ /* 0x000e640008000a00 */
[----:B------:R-:W-:Y:S02]  /*0810*/  IMAD R7, R5, R9, R7 ;  /* 0x0000000905077224 */ /* 0x000fe400078e0207 */
[----:B------:R-:W-:Y:S02]  /*0820*/  IMAD.X R16, RZ, RZ, R4, P2 ;  /* 0x000000ffff107224 */ /* 0x000fe400010e0604 */
[----:B------:R-:W-:Y:S01]  /*0830*/  IMAD.SHL.U32 R19, R8, 0x4, RZ ;  /* 0x0000000408137824 */ /* 0x000fe200078e00ff */
[----:B0-----:R-:W-:-:S02]  /*0840*/  LEA R20, P1, R6, UR8, 0x2 ;  /* 0x0000000806147c11 */ /* 0x001fc4000f8210ff */
[C---:B-1----:R-:W-:Y:S02]  /*0850*/  LEA R14, P2, R15.reuse, UR6, 0x2 ;  /* 0x000000060f0e7c11 */ /* 0x042fe4000f8410ff */
[----:B------:R-:W-:Y:S02]  /*0860*/  LEA.HI.X R21, R6, UR9, R7, 0x2, P1 ;  /* 0x0000000906157c11 */ /* 0x000fe400088f1407 */
[----:B------:R-:W-:Y:S02]  /*0870*/  LEA.HI.X R15, R15, UR7, R16, 0x2, P2 ;  /* 0x000000070f0f7c11 */ /* 0x000fe400090f1410 */
[----:B------:R-:W-:Y:S01]  /*0880*/  IADD3 R6, P2, PT, R19, R20, RZ ;  /* 0x0000001413067210 */ /* 0x000fe20007f5e0ff */
[----:B------:R-:W2:Y:S03]  /*0890*/  LDG.E R23, desc[UR4][R20.64] ;  /* 0x0000000414177981 */ /* 0x000ea6000c1e1900 */
[----:B------:R-:W-:Y:S01]  /*08a0*/  IADD3 R16, P1, PT, R6, R19, RZ ;  /* 0x0000001306107210 */ /* 0x000fe20007f3e0ff */
[----:B------:R-:W2:Y:S01]  /*08b0*/  LDG.E R24, desc[UR4][R14.64] ;  /* 0x000000040e187981 */ /* 0x000ea2000c1e1900 */
[----:B------:R-:W-:-:S02]  /*08c0*/  IADD3.X R7, PT, PT, R27, R21, RZ, P2, !PT ;  /* 0x000000151b077210 */ /* 0x000fc400017fe4ff */
[----:B------:R-:W-:Y:S01]  /*08d0*/  IADD3 R18, P2, PT, R16, R19, RZ ;  /* 0x0000001310127210 */ /* 0x000fe20007f5e0ff */
[----:B------:R-:W3:Y:S02]  /*08e0*/  LDG.E R26, desc[UR4][R14.64+0x4] ;  /* 0x000004040e1a7981 */ /* 0x000ee4000c1e1900 */
[--C-:B------:R-:W-:Y:S02]  /*08f0*/  IMAD.X R17, R7, 0x1, R27.reuse, P1 ;  /* 0x0000000107117824 */ /* 0x100fe400008e061b */
[----:B------:R-:W3:Y:S02]  /*0900*/  LDG.E R6, desc[UR4][R6.64] ;  /* 0x0000000406067981 */ /* 0x000ee4000c1e1900 */
[----:B------:R-:W-:Y:S02]  /*0910*/  IMAD.X R19, R17, 0x1, R27, P2 ;  /* 0x0000000111137824 */ /* 0x000fe400010e061b */
[----:B------:R-:W4:Y:S04]  /*0920*/  LDG.E R16, desc[UR4][R16.64] ;  /* 0x0000000410107981 */ /* 0x000f28000c1e1900 */
[----:B------:R-:W4:Y:S04]  /*0930*/  LDG.E R28, desc[UR4][R14.64+0x8] ;  /* 0x000008040e1c7981 */ /* 0x000f28000c1e1900 */
[----:B------:R-:W5:Y:S04]  /*0940*/  LDG.E R20, desc[UR4][R14.64+0xc] ;  /* 0x00000c040e147981 */ /* 0x000f68000c1e1900 */
[----:B------:R-:W5:Y:S01]  /*0950*/  LDG.E R18, desc[UR4][R18.64] ;  /* 0x0000000412127981 */ /* 0x000f62000c1e1900 */
[----:B------:R-:W-:-:S02]  /*0960*/  VIADD R5, R5, 0x4 ;  /* 0x0000000405057836 */ /* 0x000fc40000000000 */
[----:B--2---:R-:W-:-:S04]  /*0970*/  IMAD R23, R24, R23, R22 ;  /* 0x0000001718177224 */ /* 0x004fc800078e0216 */
[----:B---3--:R-:W-:-:S04]  /*0980*/  IMAD R23, R26, R6, R23 ;  /* 0x000000061a177224 */ /* 0x008fc800078e0217 */
[----:B----4-:R-:W-:-:S04]  /*0990*/  IMAD R23, R28, R16, R23 ;  /* 0x000000101c177224 */ /* 0x010fc800078e0217 */
[----:B-----5:R-:W-:-:S07]  /*09a0*/  IMAD R22, R20, R18, R23 ;  /* 0x0000001214167224 */ /* 0x020fce00078e0217 */
.L_x_3:
[----:B------:R-:W-:Y:S05]  /*09b0*/  @!P0 BRA `(.L_x_2) ;  /* 0x0000000000a48947 */ /* 0x000fea0003800000 */
[----:B------:R-:W-:Y:S02]  /*09c0*/  ISETP.NE.AND P1, PT, R25, 0x1, PT ;  /* 0x000000011900780c */ /* 0x000fe40003f25270 */
[----:B------:R-:W-:-:S04]  /*09d0*/  LOP3.LUT R3, R3, 0x1, RZ, 0xc0, !PT ;  /* 0x0000000103037812 */ /* 0x000fc800078ec0ff */
[----:B------:R-:W-:-:S07]  /*09e0*/  ISETP.NE.U32.AND P0, PT, R3, 0x1, PT ;  /* 0x000000010300780c */ /* 0x000fce0003f05070 */
[----:B------:R-:W-:Y:S06]  /*09f0*/  @!P1 BRA `(.L_x_4) ;  /* 0x0000000000549947 */ /* 0x000fec0003800000 */
[----:B------:R-:W0:Y:S01]  /*0a00*/  LDCU.64 UR6, c[0x0][0x380] ;  /* 0x00007000ff0677ac */ /* 0x000e220008000a00 */
[----:B------:R-:W-:Y:S01]  /*0a10*/  MOV R7, R13 ;  /* 0x0000000d00077202 */ /* 0x000fe20000000f00 */
[----:B------:R-:W-:Y:S01]  /*0a20*/  IMAD.MOV.U32 R6, RZ, RZ, R12 ;  /* 0x000000ffff067224 */ /* 0x000fe200078e000c */
[C---:B------:R-:W-:Y:S01]  /*0a30*/  IADD3 R3, P1, PT, R5.reuse, R10, RZ ;  /* 0x0000000a05037210 */ /* 0x040fe20007f3e0ff */
[----:B------:R-:W1:Y:S02]  /*0a40*/  LDCU.64 UR8, c[0x0][0x390] ;  /* 0x00007200ff0877ac */ /* 0x000e640008000a00 */
[----:B--2---:R-:W-:-:S04]  /*0a50*/  IMAD.WIDE.U32 R16, R5, R8, R6 ;  /* 0x0000000805107225 */ /* 0x004fc800078e0006 */
[----:B------:R-:W-:Y:S02]  /*0a60*/  IMAD.X R18, RZ, RZ, R4, P1 ;  /* 0x000000ffff127224 */ /* 0x000fe400008e0604 */
[----:B------:R-:W-:Y:S01]  /*0a70*/  IMAD R15, R5, R9, R17 ;  /* 0x00000009050f7224 */ /* 0x000fe200078e0211 */
[C---:B0-----:R-:W-:Y:S02]  /*0a80*/  LEA R6, P1, R3.reuse, UR6, 0x2 ;  /* 0x0000000603067c11 */ /* 0x041fe4000f8210ff */
[C---:B-1----:R-:W-:Y:S02]  /*0a90*/  LEA R14, P2, R16.reuse, UR8, 0x2 ;  /* 0x00000008100e7c11 */ /* 0x042fe4000f8410ff */
[----:B------:R-:W-:Y:S02]  /*0aa0*/  LEA.HI.X R7, R3, UR7, R18, 0x2, P1 ;  /* 0x0000000703077c11 */ /* 0x000fe400088f1412 */
[----:B------:R-:W-:Y:S02]  /*0ab0*/  LEA.HI.X R15, R16, UR9, R15, 0x2, P2 ;  /* 0x00000009100f7c11 */ /* 0x000fe400090f140f */
[C---:B------:R-:W-:Y:S01]  /*0ac0*/  LEA R16, P1, R8.reuse, R14, 0x2 ;  /* 0x0000000e08107211 */ /* 0x040fe200078210ff */
[----:B------:R-:W2:Y:S03]  /*0ad0*/  LDG.E R3, desc[UR4][R6.64] ;  /* 0x0000000406037981 */ /* 0x000ea6000c1e1900 */
[----:B------:R-:W-:Y:S01]  /*0ae0*/  LEA.HI.X R17, R8, R15, R9, 0x2, P1 ;  /* 0x0000000f08117211 */ /* 0x000fe200008f1409 */
[----:B------:R-:W2:Y:S04]  /*0af0*/  LDG.E R14, desc[UR4][R14.64] ;  /* 0x000000040e0e7981 */ /* 0x000ea8000c1e1900 */
[----:B------:R-:W3:Y:S04]  /*0b00*/  LDG.E R18, desc[UR4][R6.64+0x4] ;  /* 0x0000040406127981 */ /* 0x000ee8000c1e1900 */
[----:B------:R-:W3:Y:S01]  /*0b10*/  LDG.E R16, desc[UR4][R16.64] ;  /* 0x0000000410107981 */ /* 0x000ee2000c1e1900 */
[----:B------:R-:W-:-:S02]  /*0b20*/  VIADD R5, R5, 0x2 ;  /* 0x0000000205057836 */ /* 0x000fc40000000000 */
[----:B--2---:R-:W-:-:S04]  /*0b30*/  IMAD R3, R3, R14, R22 ;  /* 0x0000000e03037224 */ /* 0x004fc800078e0216 */
[----:B---3--:R-:W-:-:S07]  /*0b40*/  IMAD R22, R18, R16, R3 ;  /* 0x0000001012167224 */ /* 0x008fce00078e0203 */
.L_x_4:
[----:B------:R-:W-:Y:S05]  /*0b50*/  @P0 BRA `(.L_x_2) ;  /* 0x00000000003c0947 */ /* 0x000fea0003800000 */
[----:B------:R-:W0:Y:S01]  /*0b60*/  LDCU.64 UR6, c[0x0][0x380] ;  /* 0x00007000ff0677ac */ /* 0x000e220008000a00 */
[----:B------:R-:W-:Y:S01]  /*0b70*/  IMAD.MOV.U32 R6, RZ, RZ, R12 ;  /* 0x000000ffff067224 */ /* 0x000fe200078e000c */
[C---:B------:R-:W-:Y:S01]  /*0b80*/  IADD3 R10, P0, PT, R5.reuse, R10, RZ ;  /* 0x0000000a050a7210 */ /* 0x040fe20007f1e0ff */
[----:B------:R-:W-:Y:S01]  /*0b90*/  IMAD.MOV.U32 R7, RZ, RZ, R13 ;  /* 0x000000ffff077224 */ /* 0x000fe200078e000d */
[----:B------:R-:W1:Y:S02]  /*0ba0*/  LDCU.64 UR8, c[0x0][0x390] ;  /* 0x00007200ff0877ac */ /* 0x000e640008000a00 */
[----:B------:R-:W-:Y:S01]  /*0bb0*/  IADD3.X R3, PT, PT, RZ, R4, RZ, P0, !PT ;  /* 0x00000004ff037210 */ /* 0x000fe200007fe4ff */
[----:B--2---:R-:W-:-:S04]  /*0bc0*/  IMAD.WIDE.U32 R6, R5, R8, R6 ;  /* 0x0000000805067225 */ /* 0x004fc800078e0006 */
[----:B------:R-:W-:Y:S01]  /*0bd0*/  IMAD R9, R5, R9, R7 ;  /* 0x0000000905097224 */ /* 0x000fe200078e0207 */
[----:B0-----:R-:W-:Y:S02]  /*0be0*/  LEA R4, P0, R10, UR6, 0x2 ;  /* 0x000000060a047c11 */ /* 0x001fe4000f8010ff */
[----:B-1----:R-:W-:Y:S02]  /*0bf0*/  LEA R8, P1, R6, UR8, 0x2 ;  /* 0x0000000806087c11 */ /* 0x002fe4000f8210ff */
[----:B------:R-:W-:Y:S02]  /*0c00*/  LEA.HI.X R5, R10, UR7, R3, 0x2, P0 ;  /* 0x000000070a057c11 */ /* 0x000fe400080f1403 */
[----:B------:R-:W-:-:S04]  /*0c10*/  LEA.HI.X R9, R6, UR9, R9, 0x2, P1 ;  /* 0x0000000906097c11 */ /* 0x000fc800088f1409 */
[----:B------:R-:W2:Y:S04]  /*0c20*/  LDG.E R5, desc[UR4][R4.64] ;  /* 0x0000000404057981 */ /* 0x000ea8000c1e1900 */
[----:B------:R-:W2:Y:S02]  /*0c30*/  LDG.E R8, desc[UR4][R8.64] ;  /* 0x0000000408087981 */ /* 0x000ea4000c1e1900 */
[----:B--2---:R-:W-:-:S07]  /*0c40*/  IMAD R22, R5, R8, R22 ;  /* 0x0000000805167224 */ /* 0x004fce00078e0216 */
.L_x_2:
[----:B------:R-:W0:Y:S01]  /*0c50*/  LDCU.128 UR8, c[0x0][0x3a0] ;  /* 0x00007400ff0877ac */ /* 0x000e220008000c00 */
[----:B------:R-:W-:Y:S02]  /*0c60*/  IMAD.MOV.U32 R3, RZ, RZ, R13 ;  /* 0x000000ffff037224 */ /* 0x000fe400078e000d */
[----:B0-----:R-:W-:Y:S02]  /*0c70*/  IMAD R5, R2, UR10, RZ ;  /* 0x0000000a02057c24 */ /* 0x001fe4000f8e02ff */
[----:B------:R-:W-:Y:S02]  /*0c80*/  IMAD.MOV.U32 R2, RZ, RZ, R12 ;  /* 0x000000ffff027224 */ /* 0x000fe400078e000c */
[C---:B------:R-:W-:Y:S02]  /*0c90*/  IMAD R5, R0.reuse, UR11, R5 ;  /* 0x0000000b00057c24 */ /* 0x040fe4000f8e0205 */
[----:B------:R-:W-:-:S04]  /*0ca0*/  IMAD.WIDE.U32 R2, R0, UR10, R2 ;  /* 0x0000000a00027c25 */ /* 0x000fc8000f8e0002 */
[----:B------:R-:W-:Y:S01]  /*0cb0*/  IMAD.IADD R3, R3, 0x1, R5 ;  /* 0x0000000103037824 */ /* 0x000fe200078e0205 */
[----:B------:R-:W-:-:S04]  /*0cc0*/  LEA R4, P0, R2, UR8, 0x2 ;  /* 0x0000000802047c11 */ /* 0x000fc8000f8010ff */
[----:B------:R-:W-:-:S05]  /*0cd0*/  LEA.HI.X R5, R2, UR9, R3, 0x2, P0 ;  /* 0x0000000902057c11 */ /* 0x000fca00080f1403 */
[----:B------:R-:W-:Y:S01]  /*0ce0*/  STG.E desc[UR4][R4.64], R22 ;  /* 0x0000001604007986 */ /* 0x000fe2000c101904 */
[----:B------:R-:W-:Y:S05]  /*0cf0*/  EXIT ;  /* 0x000000000000794d */ /* 0x000fea0003800000 */
.L_x_5:
[----:B------:R-:W-:-:S00]  /*0d00*/  BRA `(.L_x_5) ;  /* 0xfffffffc00fc7947 */ /* 0x000fc0000383ffff */
[----:B------:R-:W-:-:S00]  /*0d10*/  NOP ;  /* 0x0000000000007918 */ /* 0x000fc00000000000 */
        /* <DEDUP_REMOVED lines=14> */
.L_x_6:


//--------------------- .nv.shared.reserved.0     --------------------------
	.section	.nv.shared.reserved.0,"aw",@nobits
	.weak		__nv_reservedSMEM_offset_0_alias
	.size		__nv_reservedSMEM_offset_0_alias, 0, 64
	.other		__nv_reservedSMEM_offset_0_alias,@"STO_CUDA_RESERVED_SHARED STV_DEFAULT"
__nv_reservedSMEM_offset_0_alias:
	.zero		0
	.zero		64


//--------------------- .nv.constant0._Z8multiGPUPimS_mS_mi --------------------------
	.section	.nv.constant0._Z8multiGPUPimS_mS_mi,"a",@progbits
	.sectionflags	@""
	.align	4
.nv.constant0._Z8multiGPUPimS_mS_mi:
	.zero		948


//--------------------- SYMBOLS --------------------------

	.type		.nv.reservedSmem.offset0,@object
	.size		.nv.reservedSmem.offset0,0x4
